//
// Generated by NVIDIA NVVM Compiler
//
// Compiler Build ID: CL-36424714
// Cuda compilation tools, release 13.0, V13.0.88
// Based on NVVM 20.0.0
//

.version 9.0
.target sm_100
.address_size 64

	// .globl	_Z16MatrixMultKernelPfS_S_i

.visible .entry _Z16MatrixMultKernelPfS_S_i(
	.param .u64 .ptr .align 1 _Z16MatrixMultKernelPfS_S_i_param_0,
	.param .u64 .ptr .align 1 _Z16MatrixMultKernelPfS_S_i_param_1,
	.param .u64 .ptr .align 1 _Z16MatrixMultKernelPfS_S_i_param_2,
	.param .u32 _Z16MatrixMultKernelPfS_S_i_param_3
)
{
	.reg .pred 	%p<10>;
	.reg .b32 	%r<40>;
	.reg .b32 	%f<67>;
	.reg .b64 	%rd<67>;

	ld.param.u64 	%rd14, [_Z16MatrixMultKernelPfS_S_i_param_0];
	ld.param.u64 	%rd15, [_Z16MatrixMultKernelPfS_S_i_param_1];
	ld.param.u32 	%r18, [_Z16MatrixMultKernelPfS_S_i_param_3];
	cvta.to.global.u64 	%rd1, %rd15;
	cvta.to.global.u64 	%rd2, %rd14;
	mov.u32 	%r19, %ctaid.y;
	mov.u32 	%r20, %ntid.y;
	mov.u32 	%r21, %tid.y;
	mad.lo.s32 	%r1, %r19, %r20, %r21;
	mov.u32 	%r22, %ctaid.x;
	mov.u32 	%r23, %ntid.x;
	mov.u32 	%r24, %tid.x;
	mad.lo.s32 	%r2, %r22, %r23, %r24;
	max.s32 	%r25, %r1, %r2;
	setp.ge.s32 	%p1, %r25, %r18;
	@%p1 bra 	$L__BB0_13;
	mul.lo.s32 	%r3, %r18, %r1;
	and.b32  	%r4, %r18, 7;
	setp.lt.u32 	%p2, %r18, 8;
	mov.f32 	%f66, 0f00000000;
	mov.b32 	%r38, 0;
	@%p2 bra 	$L__BB0_4;
	and.b32  	%r38, %r18, 2147483640;
	neg.s32 	%r36, %r38;
	mul.wide.s32 	%rd16, %r18, 4;
	add.s64 	%rd3, %rd1, %rd16;
	shl.b32 	%r7, %r18, 3;
	mul.wide.s32 	%rd17, %r18, 8;
	add.s64 	%rd4, %rd1, %rd17;
	mul.wide.s32 	%rd18, %r18, 12;
	add.s64 	%rd5, %rd1, %rd18;
	mul.wide.s32 	%rd19, %r18, 16;
	add.s64 	%rd6, %rd1, %rd19;
	mul.wide.s32 	%rd20, %r18, 20;
	add.s64 	%rd7, %rd1, %rd20;
	mul.wide.s32 	%rd21, %r18, 24;
	add.s64 	%rd8, %rd1, %rd21;
	mul.wide.s32 	%rd22, %r18, 28;
	add.s64 	%rd9, %rd1, %rd22;
	mul.wide.u32 	%rd23, %r3, 4;
	add.s64 	%rd24, %rd23, %rd2;
	add.s64 	%rd66, %rd24, 16;
	mov.f32 	%f66, 0f00000000;
	mov.u32 	%r35, %r2;
$L__BB0_3:
	.pragma "nounroll";
	mul.wide.s32 	%rd25, %r35, 4;
	add.s64 	%rd26, %rd3, %rd25;
	add.s64 	%rd27, %rd4, %rd25;
	add.s64 	%rd28, %rd5, %rd25;
	add.s64 	%rd29, %rd6, %rd25;
	add.s64 	%rd30, %rd7, %rd25;
	add.s64 	%rd31, %rd8, %rd25;
	add.s64 	%rd32, %rd9, %rd25;
	add.s64 	%rd33, %rd1, %rd25;
	ld.global.f32 	%f16, [%rd66+-16];
	ld.global.f32 	%f17, [%rd33];
	fma.rn.f32 	%f18, %f16, %f17, %f66;
	ld.global.f32 	%f19, [%rd66+-12];
	ld.global.f32 	%f20, [%rd26];
	fma.rn.f32 	%f21, %f19, %f20, %f18;
	ld.global.f32 	%f22, [%rd66+-8];
	ld.global.f32 	%f23, [%rd27];
	fma.rn.f32 	%f24, %f22, %f23, %f21;
	ld.global.f32 	%f25, [%rd66+-4];
	ld.global.f32 	%f26, [%rd28];
	fma.rn.f32 	%f27, %f25, %f26, %f24;
	ld.global.f32 	%f28, [%rd66];
	ld.global.f32 	%f29, [%rd29];
	fma.rn.f32 	%f30, %f28, %f29, %f27;
	ld.global.f32 	%f31, [%rd66+4];
	ld.global.f32 	%f32, [%rd30];
	fma.rn.f32 	%f33, %f31, %f32, %f30;
	ld.global.f32 	%f34, [%rd66+8];
	ld.global.f32 	%f35, [%rd31];
	fma.rn.f32 	%f36, %f34, %f35, %f33;
	ld.global.f32 	%f37, [%rd66+12];
	ld.global.f32 	%f38, [%rd32];
	fma.rn.f32 	%f66, %f37, %f38, %f36;
	add.s32 	%r36, %r36, 8;
	add.s32 	%r35, %r35, %r7;
	add.s64 	%rd66, %rd66, 32;
	setp.ne.s32 	%p3, %r36, 0;
	@%p3 bra 	$L__BB0_3;
$L__BB0_4:
	setp.eq.s32 	%p4, %r4, 0;
	@%p4 bra 	$L__BB0_12;
	and.b32  	%r13, %r18, 3;
	setp.lt.u32 	%p5, %r4, 4;
	@%p5 bra 	$L__BB0_7;
	add.s32 	%r27, %r38, %r3;
	mul.wide.u32 	%rd34, %r27, 4;
	add.s64 	%rd35, %rd2, %rd34;
	ld.global.f32 	%f40, [%rd35];
	mad.lo.s32 	%r28, %r38, %r18, %r2;
	mul.wide.s32 	%rd36, %r28, 4;
	add.s64 	%rd37, %rd1, %rd36;
	ld.global.f32 	%f41, [%rd37];
	fma.rn.f32 	%f42, %f40, %f41, %f66;
	cvt.u64.u32 	%rd38, %r3;
	cvt.u64.u32 	%rd39, %r38;
	add.s64 	%rd40, %rd39, %rd38;
	shl.b64 	%rd41, %rd40, 2;
	add.s64 	%rd42, %rd2, %rd41;
	ld.global.f32 	%f43, [%rd42+4];
	mul.wide.s32 	%rd43, %r18, 4;
	add.s64 	%rd44, %rd37, %rd43;
	ld.global.f32 	%f44, [%rd44];
	fma.rn.f32 	%f45, %f43, %f44, %f42;
	ld.global.f32 	%f46, [%rd42+8];
	add.s64 	%rd45, %rd44, %rd43;
	ld.global.f32 	%f47, [%rd45];
	fma.rn.f32 	%f48, %f46, %f47, %f45;
	ld.global.f32 	%f49, [%rd42+12];
	add.s64 	%rd46, %rd45, %rd43;
	ld.global.f32 	%f50, [%rd46];
	fma.rn.f32 	%f66, %f49, %f50, %f48;
	add.s32 	%r38, %r38, 4;
$L__BB0_7:
	setp.eq.s32 	%p6, %r13, 0;
	@%p6 bra 	$L__BB0_12;
	setp.eq.s32 	%p7, %r13, 1;
	@%p7 bra 	$L__BB0_10;
	add.s32 	%r29, %r38, %r3;
	mul.wide.u32 	%rd47, %r29, 4;
	add.s64 	%rd48, %rd2, %rd47;
	ld.global.f32 	%f52, [%rd48];
	mad.lo.s32 	%r30, %r38, %r18, %r2;
	mul.wide.s32 	%rd49, %r30, 4;
	add.s64 	%rd50, %rd1, %rd49;
	ld.global.f32 	%f53, [%rd50];
	fma.rn.f32 	%f54, %f52, %f53, %f66;
	cvt.u64.u32 	%rd51, %r3;
	cvt.u64.u32 	%rd52, %r38;
	add.s64 	%rd53, %rd52, %rd51;
	shl.b64 	%rd54, %rd53, 2;
	add.s64 	%rd55, %rd2, %rd54;
	ld.global.f32 	%f55, [%rd55+4];
	mul.wide.s32 	%rd56, %r18, 4;
	add.s64 	%rd57, %rd50, %rd56;
	ld.global.f32 	%f56, [%rd57];
	fma.rn.f32 	%f66, %f55, %f56, %f54;
	add.s32 	%r38, %r38, 2;
$L__BB0_10:
	and.b32  	%r31, %r18, 1;
	setp.eq.b32 	%p8, %r31, 1;
	not.pred 	%p9, %p8;
	@%p9 bra 	$L__BB0_12;
	add.s32 	%r32, %r38, %r3;
	mul.wide.u32 	%rd58, %r32, 4;
	add.s64 	%rd59, %rd2, %rd58;
	ld.global.f32 	%f57, [%rd59];
	mad.lo.s32 	%r33, %r38, %r18, %r2;
	mul.wide.s32 	%rd60, %r33, 4;
	add.s64 	%rd61, %rd1, %rd60;
	ld.global.f32 	%f58, [%rd61];
	fma.rn.f32 	%f66, %f57, %f58, %f66;
$L__BB0_12:
	ld.param.u64 	%rd65, [_Z16MatrixMultKernelPfS_S_i_param_2];
	add.s32 	%r34, %r3, %r2;
	cvta.to.global.u64 	%rd62, %rd65;
	mul.wide.s32 	%rd63, %r34, 4;
	add.s64 	%rd64, %rd62, %rd63;
	st.global.f32 	[%rd64], %f66;
$L__BB0_13:
	ret;

}
	// .globl	_Z15TransposeKernelPfS_i
.visible .entry _Z15TransposeKernelPfS_i(
	.param .u64 .ptr .align 1 _Z15TransposeKernelPfS_i_param_0,
	.param .u64 .ptr .align 1 _Z15TransposeKernelPfS_i_param_1,
	.param .u32 _Z15TransposeKernelPfS_i_param_2
)
{
	.reg .pred 	%p<2>;
	.reg .b32 	%r<13>;
	.reg .b32 	%f<2>;
	.reg .b64 	%rd<9>;

	ld.param.u64 	%rd1, [_Z15TransposeKernelPfS_i_param_0];
	ld.param.u64 	%rd2, [_Z15TransposeKernelPfS_i_param_1];
	ld.param.u32 	%r3, [_Z15TransposeKernelPfS_i_param_2];
	mov.u32 	%r4, %ctaid.y;
	mov.u32 	%r5, %ntid.y;
	mov.u32 	%r6, %tid.y;
	mad.lo.s32 	%r1, %r4, %r5, %r6;
	mov.u32 	%r7, %ctaid.x;
	mov.u32 	%r8, %ntid.x;
	mov.u32 	%r9, %tid.x;
	mad.lo.s32 	%r2, %r7, %r8, %r9;
	max.s32 	%r10, %r1, %r2;
	setp.ge.s32 	%p1, %r10, %r3;
	@%p1 bra 	$L__BB1_2;
	cvta.to.global.u64 	%rd3, %rd1;
	cvta.to.global.u64 	%rd4, %rd2;
	mad.lo.s32 	%r11, %r3, %r2, %r1;
	mul.wide.s32 	%rd5, %r11, 4;
	add.s64 	%rd6, %rd3, %rd5;
	ld.global.f32 	%f1, [%rd6];
	mad.lo.s32 	%r12, %r3, %r1, %r2;
	mul.wide.s32 	%rd7, %r12, 4;
	add.s64 	%rd8, %rd4, %rd7;
	st.global.f32 	[%rd8], %f1;
$L__BB1_2:
	ret;

}


// ===== COMPILED SASS (sm_100) =====

	.target	sm_100

	.elftype	@"ET_EXEC"


//--------------------- .note.nv.tkinfo           --------------------------
	.section	.note.nv.tkinfo,"",@"SHT_NOTE"
	.sectionflags	@"SHF_NOTE_NV_TKINFO"
	.tkinfo
        /*0018*/ 	.word	0x00000002
        /*0030*/ 	.string	""
        /*0030*/ 	.string	"ptxas"
        /*0030*/ 	.string	"Cuda compilation tools, release 13.0, V13.0.88"
        /*0030*/ 	.string	"Build cuda_13.0.r13.0/compiler.36424714_0"
        /*0030*/ 	.string	"-arch sm_100 -m 64 "



//--------------------- .note.nv.cuinfo           --------------------------
	.section	.note.nv.cuinfo,"",@"SHT_NOTE"
	.sectionflags	@"SHF_NOTE_NV_CUINFO"
        /*0018*/ 	.short	0x0002
        /*001a*/ 	.short	0x0064
        /*001c*/ 	.short	0x0082
	.zero		2


//--------------------- .nv.info                  --------------------------
	.section	.nv.info,"",@"SHT_CUDA_INFO"
	.align	4


	//----- nvinfo : EIATTR_REGCOUNT
	.align		4
        /*0000*/ 	.byte	0x04, 0x2f
        /*0002*/ 	.short	(.L_1 - .L_0)
	.align		4
.L_0:
        /*0004*/ 	.word	index@(_Z16MatrixMultKernelPfS_S_i)
        /*0008*/ 	.word	0x0000001e


	//----- nvinfo : EIATTR_FRAME_SIZE
	.align		4
.L_1:
        /*000c*/ 	.byte	0x04, 0x11
        /*000e*/ 	.short	(.L_3 - .L_2)
	.align		4
.L_2:
        /*0010*/ 	.word	index@(_Z16MatrixMultKernelPfS_S_i)
        /*0014*/ 	.word	0x00000000


	//----- nvinfo : EIATTR_REGCOUNT
	.align		4
.L_3:
        /*0018*/ 	.byte	0x04, 0x2f
        /*001a*/ 	.short	(.L_5 - .L_4)
	.align		4
.L_4:
        /*001c*/ 	.word	index@(_Z15TransposeKernelPfS_i)
        /*0020*/ 	.word	0x0000000a


	//----- nvinfo : EIATTR_FRAME_SIZE
	.align		4
.L_5:
        /*0024*/ 	.byte	0x04, 0x11
        /*0026*/ 	.short	(.L_7 - .L_6)
	.align		4
.L_6:
        /*0028*/ 	.word	index@(_Z15TransposeKernelPfS_i)
        /*002c*/ 	.word	0x00000000


	//----- nvinfo : EIATTR_MIN_STACK_SIZE
	.align		4
.L_7:
        /*0030*/ 	.byte	0x04, 0x12
        /*0032*/ 	.short	(.L_9 - .L_8)
	.align		4
.L_8:
        /*0034*/ 	.word	index@(_Z15TransposeKernelPfS_i)
        /*0038*/ 	.word	0x00000000


	//----- nvinfo : EIATTR_MIN_STACK_SIZE
	.align		4
.L_9:
        /*003c*/ 	.byte	0x04, 0x12
        /*003e*/ 	.short	(.L_11 - .L_10)
	.align		4
.L_10:
        /*0040*/ 	.word	index@(_Z16MatrixMultKernelPfS_S_i)
        /*0044*/ 	.word	0x00000000
.L_11:


//--------------------- .nv.compat                --------------------------
	.section	.nv.compat,"",@"SHT_CUDA_COMPAT_INFO"
	.align	4
        /*0000*/ 	.byte	0x02, 0x09, 0x00, 0x00, 0x02, 0x02, 0x01, 0x00, 0x02, 0x05, 0x05, 0x00, 0x03, 0x07, 0x01, 0x01
        /*0010*/ 	.byte	0x02, 0x03, 0x00, 0x00, 0x02, 0x06, 0x01, 0x00, 0x04, 0x0b, 0x08, 0x00, 0x09, 0x00, 0x00, 0x00
        /*0020*/ 	.byte	0x00, 0x00, 0x00, 0x00


//--------------------- .nv.info._Z15TransposeKernelPfS_i --------------------------
	.section	.nv.info._Z15TransposeKernelPfS_i,"",@"SHT_CUDA_INFO"
	.sectionflags	@""
	.align	4


	//----- nvinfo : EIATTR_CUDA_API_VERSION
	.align		4
        /*0000*/ 	.byte	0x04, 0x37
        /*0002*/ 	.short	(.L_13 - .L_12)
.L_12:
        /*0004*/ 	.word	0x00000082


	//----- nvinfo : EIATTR_KPARAM_INFO
	.align		4
.L_13:
        /*0008*/ 	.byte	0x04, 0x17
        /*000a*/ 	.short	(.L_15 - .L_14)
.L_14:
        /*000c*/ 	.word	0x00000000
        /*0010*/ 	.short	0x0002
        /*0012*/ 	.short	0x0010
        /*0014*/ 	.byte	0x00, 0xf0, 0x11, 0x00


	//----- nvinfo : EIATTR_KPARAM_INFO
	.align		4
.L_15:
        /*0018*/ 	.byte	0x04, 0x17
        /*001a*/ 	.short	(.L_17 - .L_16)
.L_16:
        /*001c*/ 	.word	0x00000000
        /*0020*/ 	.short	0x0001
        /*0022*/ 	.short	0x0008
        /*0024*/ 	.byte	0x00, 0xf5, 0x21, 0x00


	//----- nvinfo : EIATTR_KPARAM_INFO
	.align		4
.L_17:
        /*0028*/ 	.byte	0x04, 0x17
        /*002a*/ 	.short	(.L_19 - .L_18)
.L_18:
        /*002c*/ 	.word	0x00000000
        /*0030*/ 	.short	0x0000
        /*0032*/ 	.short	0x0000
        /*0034*/ 	.byte	0x00, 0xf5, 0x21, 0x00


	//----- nvinfo : EIATTR_SPARSE_MMA_MASK
	.align		4
.L_19:
        /*0038*/ 	.byte	0x03, 0x50
        /*003a*/ 	.short	0x0000


	//----- nvinfo : EIATTR_MAXREG_COUNT
	.align		4
        /*003c*/ 	.byte	0x03, 0x1b
        /*003e*/ 	.short	0x00ff


	//----- nvinfo : EIATTR_MERCURY_ISA_VERSION
	.align		4
        /*0040*/ 	.byte	0x03, 0x5f
        /*0042*/ 	.short	0x0101


	//----- nvinfo : EIATTR_VRC_CTA_INIT_COUNT
	.align		4
        /*0044*/ 	.byte	0x02, 0x4a
	.zero		1
	.zero		1


	//----- nvinfo : EIATTR_EXIT_INSTR_OFFSETS
	.align		4
        /*0048*/ 	.byte	0x04, 0x1c
        /*004a*/ 	.short	(.L_21 - .L_20)


	//   ....[0]....
.L_20:
        /*004c*/ 	.word	0x000000c0


	//   ....[1]....
        /*0050*/ 	.word	0x00000160


	//----- nvinfo : EIATTR_CBANK_PARAM_SIZE
	.align		4
.L_21:
        /*0054*/ 	.byte	0x03, 0x19
        /*0056*/ 	.short	0x0014


	//----- nvinfo : EIATTR_PARAM_CBANK
	.align		4
        /*0058*/ 	.byte	0x04, 0x0a
        /*005a*/ 	.short	(.L_23 - .L_22)
	.align		4
.L_22:
        /*005c*/ 	.word	index@(.nv.constant0._Z15TransposeKernelPfS_i)
        /*0060*/ 	.short	0x0380
        /*0062*/ 	.short	0x0014


	//----- nvinfo : EIATTR_SW_WAR
	.align		4
.L_23:
        /*0064*/ 	.byte	0x04, 0x36
        /*0066*/ 	.short	(.L_25 - .L_24)
.L_24:
        /*0068*/ 	.word	0x00000008
.L_25:


//--------------------- .nv.info._Z16MatrixMultKernelPfS_S_i --------------------------
	.section	.nv.info._Z16MatrixMultKernelPfS_S_i,"",@"SHT_CUDA_INFO"
	.sectionflags	@""
	.align	4


	//----- nvinfo : EIATTR_CUDA_API_VERSION
	.align		4
        /*0000*/ 	.byte	0x04, 0x37
        /*0002*/ 	.short	(.L_27 - .L_26)
.L_26:
        /*0004*/ 	.word	0x00000082


	//----- nvinfo : EIATTR_KPARAM_INFO
	.align		4
.L_27:
        /*0008*/ 	.byte	0x04, 0x17
        /*000a*/ 	.short	(.L_29 - .L_28)
.L_28:
        /*000c*/ 	.word	0x00000000
        /*0010*/ 	.short	0x0003
        /*0012*/ 	.short	0x0018
        /*0014*/ 	.byte	0x00, 0xf0, 0x11, 0x00


	//----- nvinfo : EIATTR_KPARAM_INFO
	.align		4
.L_29:
        /*0018*/ 	.byte	0x04, 0x17
        /*001a*/ 	.short	(.L_31 - .L_30)
.L_30:
        /*001c*/ 	.word	0x00000000
        /*0020*/ 	.short	0x0002
        /*0022*/ 	.short	0x0010
        /*0024*/ 	.byte	0x00, 0xf5, 0x21, 0x00


	//----- nvinfo : EIATTR_KPARAM_INFO
	.align		4
.L_31:
        /*0028*/ 	.byte	0x04, 0x17
        /*002a*/ 	.short	(.L_33 - .L_32)
.L_32:
        /*002c*/ 	.word	0x00000000
        /*0030*/ 	.short	0x0001
        /*0032*/ 	.short	0x0008
        /*0034*/ 	.byte	0x00, 0xf5, 0x21, 0x00


	//----- nvinfo : EIATTR_KPARAM_INFO
	.align		4
.L_33:
        /*0038*/ 	.byte	0x04, 0x17
        /*003a*/ 	.short	(.L_35 - .L_34)
.L_34:
        /*003c*/ 	.word	0x00000000
        /*0040*/ 	.short	0x0000
        /*0042*/ 	.short	0x0000
        /*0044*/ 	.byte	0x00, 0xf5, 0x21, 0x00


	//----- nvinfo : EIATTR_SPARSE_MMA_MASK
	.align		4
.L_35:
        /*0048*/ 	.byte	0x03, 0x50
        /*004a*/ 	.short	0x0000


	//----- nvinfo : EIATTR_MAXREG_COUNT
	.align		4
        /*004c*/ 	.byte	0x03, 0x1b
        /*004e*/ 	.short	0x00ff


	//----- nvinfo : EIATTR_MERCURY_ISA_VERSION
	.align		4
        /*0050*/ 	.byte	0x03, 0x5f
        /*0052*/ 	.short	0x0101


	//----- nvinfo : EIATTR_VRC_CTA_INIT_COUNT
	.align		4
        /*0054*/ 	.byte	0x02, 0x4a
	.zero		1
	.zero		1


	//----- nvinfo : EIATTR_EXIT_INSTR_OFFSETS
	.align		4
        /*0058*/ 	.byte	0x04, 0x1c
        /*005a*/ 	.short	(.L_37 - .L_36)


	//   ....[0]....
.L_36:
        /*005c*/ 	.word	0x000000c0


	//   ....[1]....
        /*0060*/ 	.word	0x00000a90


	//----- nvinfo : EIATTR_CBANK_PARAM_SIZE
	.align		4
.L_37:
        /*0064*/ 	.byte	0x03, 0x19
        /*0066*/ 	.short	0x001c


	//----- nvinfo : EIATTR_PARAM_CBANK
	.align		4
        /*0068*/ 	.byte	0x04, 0x0a
        /*006a*/ 	.short	(.L_39 - .L_38)
	.align		4
.L_38:
        /*006c*/ 	.word	index@(.nv.constant0._Z16MatrixMultKernelPfS_S_i)
        /*0070*/ 	.short	0x0380
        /*0072*/ 	.short	0x001c


	//----- nvinfo : EIATTR_SW_WAR
	.align		4
.L_39:
        /*0074*/ 	.byte	0x04, 0x36
        /*0076*/ 	.short	(.L_41 - .L_40)
.L_40:
        /*0078*/ 	.word	0x00000008
.L_41:


//--------------------- .nv.callgraph             --------------------------
	.section	.nv.callgraph,"",@"SHT_CUDA_CALLGRAPH"
	.align	4
	.sectionentsize	8
	.align		4
        /*0000*/ 	.word	0x00000000
	.align		4
        /*0004*/ 	.word	0xffffffff
	.align		4
        /*0008*/ 	.word	0x00000000
	.align		4
        /*000c*/ 	.word	0xfffffffe
	.align		4
        /*0010*/ 	.word	0x00000000
	.align		4
        /*0014*/ 	.word	0xfffffffd
	.align		4
        /*0018*/ 	.word	0x00000000
	.align		4
        /*001c*/ 	.word	0xfffffffc


//--------------------- .text._Z15TransposeKernelPfS_i --------------------------
	.section	.text._Z15TransposeKernelPfS_i,"ax",@progbits
	.align	128
        .global         _Z15TransposeKernelPfS_i
        .type           _Z15TransposeKernelPfS_i,@function
        .size           _Z15TransposeKernelPfS_i,(.L_x_6 - _Z15TransposeKernelPfS_i)
        .other          _Z15TransposeKernelPfS_i,@"STO_CUDA_ENTRY STV_DEFAULT"
_Z15TransposeKernelPfS_i:
.text._Z15TransposeKernelPfS_i:
[----:B------:R-:W-:Y:S01]  /*0000*/  LDC R1, c[0x0][0x37c] ;  /* 0x0000df00ff017b82 */ /* 0x000fe20000000800 */
[----:B------:R-:W0:Y:S07]  /*0010*/  S2R R3, SR_TID.Y ;  /* 0x0000000000037919 */ /* 0x000e2e0000002200 */
[----:B------:R-:W0:Y:S01]  /*0020*/  LDC R0, c[0x0][0x364] ;  /* 0x0000d900ff007b82 */ /* 0x000e220000000800 */
[----:B------:R-:W1:Y:S01]  /*0030*/  LDCU UR6, c[0x0][0x390] ;  /* 0x00007200ff0677ac */ /* 0x000e620008000800 */
[----:B------:R-:W2:Y:S06]  /*0040*/  S2R R2, SR_TID.X ;  /* 0x0000000000027919 */ /* 0x000eac0000002100 */
[----:B------:R-:W0:Y:S08]  /*0050*/  S2UR UR4, SR_CTAID.Y ;  /* 0x00000000000479c3 */ /* 0x000e300000002600 */
[----:B------:R-:W2:Y:S08]  /*0060*/  S2UR UR5, SR_CTAID.X ;  /* 0x00000000000579c3 */ /* 0x000eb00000002500 */
[----:B------:R-:W2:Y:S01]  /*0070*/  LDC R7, c[0x0][0x360] ;  /* 0x0000d800ff077b82 */ /* 0x000ea20000000800 */
[----:B0-----:R-:W-:-:S02]  /*0080*/  IMAD R0, R0, UR4, R3 ;  /* 0x0000000400007c24 */ /* 0x001fc4000f8e0203 */
[----:B--2---:R-:W-:-:S05]  /*0090*/  IMAD R7, R7, UR5, R2 ;  /* 0x0000000507077c24 */ /* 0x004fca000f8e0202 */
[----:B------:R-:W-:-:S04]  /*00a0*/  VIMNMX R2, PT, PT, R0, R7, !PT ;  /* 0x0000000700027248 */ /* 0x000fc80007fe0100 */
[----:B-1----:R-:W-:-:S13]  /*00b0*/  ISETP.GE.AND P0, PT, R2, UR6, PT ;  /* 0x0000000602007c0c */ /* 0x002fda000bf06270 */
[----:B------:R-:W-:Y:S05]  /*00c0*/  @P0 EXIT ;  /* 0x000000000000094d */ /* 0x000fea0003800000 */
[----:B------:R-:W0:Y:S01]  /*00d0*/  LDC.64 R2, c[0x0][0x380] ;  /* 0x0000e000ff027b82 */ /* 0x000e220000000a00 */
[----:B------:R-:W1:Y:S01]  /*00e0*/  LDCU.64 UR4, c[0x0][0x358] ;  /* 0x00006b00ff0477ac */ /* 0x000e620008000a00 */
[----:B------:R-:W-:-:S04]  /*00f0*/  IMAD R5, R7, UR6, R0 ;  /* 0x0000000607057c24 */ /* 0x000fc8000f8e0200 */
[----:B0-----:R-:W-:Y:S02]  /*0100*/  IMAD.WIDE R2, R5, 0x4, R2 ;  /* 0x0000000405027825 */ /* 0x001fe400078e0202 */
[----:B------:R-:W0:Y:S04]  /*0110*/  LDC.64 R4, c[0x0][0x388] ;  /* 0x0000e200ff047b82 */ /* 0x000e280000000a00 */
[----:B-1----:R-:W2:Y:S01]  /*0120*/  LDG.E R3, desc[UR4][R2.64] ;  /* 0x0000000402037981 */ /* 0x002ea2000c1e1900 */
[----:B------:R-:W-:-:S04]  /*0130*/  IMAD R7, R0, UR6, R7 ;  /* 0x0000000600077c24 */ /* 0x000fc8000f8e0207 */
[----:B0-----:R-:W-:-:S05]  /*0140*/  IMAD.WIDE R4, R7, 0x4, R4 ;  /* 0x0000000407047825 */ /* 0x001fca00078e0204 */
[----:B--2---:R-:W-:Y:S01]  /*0150*/  STG.E desc[UR4][R4.64], R3 ;  /* 0x0000000304007986 */ /* 0x004fe2000c101904 */
[----:B------:R-:W-:Y:S05]  /*0160*/  EXIT ;  /* 0x000000000000794d */ /* 0x000fea0003800000 */
.L_x_0:
[----:B------:R-:W-:-:S00]  /*0170*/  BRA `(.L_x_0) ;  /* 0xfffffffc00fc7947 */ /* 0x000fc0000383ffff */
[----:B------:R-:W-:-:S00]  /*0180*/  NOP ;  /* 0x0000000000007918 */ /* 0x000fc00000000000 */
[----:B------:R-:W-:-:S00]  /*0190*/  NOP ;  /* 0x0000000000007918 */ /* 0x000fc00000000000 */
[----:B------:R-:W-:-:S00]  /*01a0*/  NOP ;  /* 0x0000000000007918 */ /* 0x000fc00000000000 */
[----:B------:R-:W-:-:S00]  /*01b0*/  NOP ;  /* 0x0000000000007918 */ /* 0x000fc00000000000 */
[----:B------:R-:W-:-:S00]  /*01c0*/  NOP ;  /* 0x0000000000007918 */ /* 0x000fc00000000000 */
[----:B------:R-:W-:-:S00]  /*01d0*/  NOP ;  /* 0x0000000000007918 */ /* 0x000fc00000000000 */
[----:B------:R-:W-:-:S00]  /*01e0*/  NOP ;  /* 0x0000000000007918 */ /* 0x000fc00000000000 */
[----:B------:R-:W-:-:S00]  /*01f0*/  NOP ;  /* 0x0000000000007918 */ /* 0x000fc00000000000 */
.L_x_6:


//--------------------- .text._Z16MatrixMultKernelPfS_S_i --------------------------
	.section	.text._Z16MatrixMultKernelPfS_S_i,"ax",@progbits
	.align	128
        .global         _Z16MatrixMultKernelPfS_S_i
        .type           _Z16MatrixMultKernelPfS_S_i,@function
        .size           _Z16MatrixMultKernelPfS_S_i,(.L_x_7 - _Z16MatrixMultKernelPfS_S_i)
        .other          _Z16MatrixMultKernelPfS_S_i,@"STO_CUDA_ENTRY STV_DEFAULT"
_Z16MatrixMultKernelPfS_S_i:
.text._Z16MatrixMultKernelPfS_S_i:
[----:B------:R-:W-:Y:S01]  /*0000*/  LDC R1, c[0x0][0x37c] ;  /* 0x0000df00ff017b82 */ /* 0x000fe20000000800 */
[----:B------:R-:W0:Y:S07]  /*0010*/  S2R R0, SR_TID.Y ;  /* 0x0000000000007919 */ /* 0x000e2e0000002200 */
[----:B------:R-:W0:Y:S01]  /*0020*/  S2UR UR4, SR_CTAID.Y ;  /* 0x00000000000479c3 */ /* 0x000e220000002600 */
[----:B------:R-:W1:Y:S01]  /*0030*/  LDCU UR20, c[0x0][0x398] ;  /* 0x00007300ff1477ac */ /* 0x000e620008000800 */
[----:B------:R-:W2:Y:S06]  /*0040*/  S2R R3, SR_TID.X ;  /* 0x0000000000037919 */ /* 0x000eac0000002100 */
[----:B------:R-:W0:Y:S08]  /*0050*/  LDC R13, c[0x0][0x364] ;  /* 0x0000d900ff0d7b82 */ /* 0x000e300000000800 */
[----:B------:R-:W2:Y:S08]  /*0060*/  S2UR UR5, SR_CTAID.X ;  /* 0x00000000000579c3 */ /* 0x000eb00000002500 */
[----:B------:R-:W2:Y:S01]  /*0070*/  LDC R2, c[0x0][0x360] ;  /* 0x0000d800ff027b82 */ /* 0x000ea20000000800 */
[----:B0-----:R-:W-:-:S02]  /*0080*/  IMAD R13, R13, UR4, R0 ;  /* 0x000000040d0d7c24 */ /* 0x001fc4000f8e0200 */
[----:B--2---:R-:W-:-:S05]  /*0090*/  IMAD R0, R2, UR5, R3 ;  /* 0x0000000502007c24 */ /* 0x004fca000f8e0203 */
[----:B------:R-:W-:-:S04]  /*00a0*/  VIMNMX R2, PT, PT, R13, R0, !PT ;  /* 0x000000000d027248 */ /* 0x000fc80007fe0100 */
[----:B-1----:R-:W-:-:S13]  /*00b0*/  ISETP.GE.AND P0, PT, R2, UR20, PT ;  /* 0x0000001402007c0c */ /* 0x002fda000bf06270 */
[----:B------:R-:W-:Y:S05]  /*00c0*/  @P0 EXIT ;  /* 0x000000000000094d */ /* 0x000fea0003800000 */
[----:B------:R-:W-:Y:S01]  /*00d0*/  UISETP.GE.U32.AND UP0, UPT, UR20, 0x8, UPT ;  /* 0x000000081400788c */ /* 0x000fe2000bf06070 */
[----:B------:R-:W-:Y:S02]  /*00e0*/  HFMA2 R12, -RZ, RZ, 0, 0 ;  /* 0x00000000ff0c7431 */ /* 0x000fe400000001ff */
[----:B------:R-:W-:Y:S01]  /*00f0*/  IMAD R13, R13, UR20, RZ ;  /* 0x000000140d0d7c24 */ /* 0x000fe2000f8e02ff */
[----:B------:R-:W-:Y:S01]  /*0100*/  UMOV UR4, URZ ;  /* 0x000000ff00047c82 */ /* 0x000fe20008000000 */
[----:B------:R-:W0:Y:S04]  /*0110*/  LDCU.64 UR18, c[0x0][0x358] ;  /* 0x00006b00ff1277ac */ /* 0x000e280008000a00 */
[----:B------:R-:W-:Y:S05]  /*0120*/  BRA.U !UP0, `(.L_x_1) ;  /* 0x0000000508047547 */ /* 0x000fea000b800000 */
[----:B------:R-:W1:Y:S01]  /*0130*/  LDCU.128 UR24, c[0x0][0x380] ;  /* 0x00007000ff1877ac */ /* 0x000e620008000c00 */
[----:B------:R-:W-:Y:S02]  /*0140*/  MOV R12, RZ ;  /* 0x000000ff000c7202 */ /* 0x000fe40000000f00 */
[----:B------:R-:W-:Y:S01]  /*0150*/  MOV R14, R0 ;  /* 0x00000000000e7202 */ /* 0x000fe20000000f00 */
[----:B------:R-:W-:-:S04]  /*0160*/  ULOP3.LUT UR4, UR20, 0x7ffffff8, URZ, 0xc0, !UPT ;  /* 0x7ffffff814047892 */ /* 0x000fc8000f8ec0ff */
[----:B------:R-:W-:Y:S01]  /*0170*/  UIADD3 UR5, UPT, UPT, -UR4, URZ, URZ ;  /* 0x000000ff04057290 */ /* 0x000fe2000fffe1ff */
[----:B-1----:R-:W-:Y:S01]  /*0180*/  MOV R2, UR24 ;  /* 0x0000001800027c02 */ /* 0x002fe20008000f00 */
[----:B------:R-:W-:Y:S01]  /*0190*/  UIMAD.WIDE UR6, UR20, 0x8, UR26 ;  /* 0x00000008140678a5 */ /* 0x000fe2000f8e021a */
[----:B------:R-:W-:Y:S01]  /*01a0*/  MOV R3, UR25 ;  /* 0x0000001900037c02 */ /* 0x000fe20008000f00 */
[----:B------:R-:W-:Y:S02]  /*01b0*/  UIMAD.WIDE UR8, UR20, 0xc, UR26 ;  /* 0x0000000c140878a5 */ /* 0x000fe4000f8e021a */
[----:B------:R-:W-:Y:S01]  /*01c0*/  UIMAD.WIDE UR10, UR20, 0x10, UR26 ;  /* 0x00000010140a78a5 */ /* 0x000fe2000f8e021a */
[----:B------:R-:W-:Y:S01]  /*01d0*/  IMAD.WIDE.U32 R2, R13, 0x4, R2 ;  /* 0x000000040d027825 */ /* 0x000fe200078e0002 */
[----:B------:R-:W-:Y:S02]  /*01e0*/  UIMAD.WIDE UR12, UR20, 0x14, UR26 ;  /* 0x00000014140c78a5 */ /* 0x000fe4000f8e021a */
[----:B------:R-:W-:Y:S01]  /*01f0*/  UIMAD.WIDE UR14, UR20, 0x18, UR26 ;  /* 0x00000018140e78a5 */ /* 0x000fe2000f8e021a */
[----:B------:R-:W-:Y:S01]  /*0200*/  IADD3 R2, P0, PT, R2, 0x10, RZ ;  /* 0x0000001002027810 */ /* 0x000fe20007f1e0ff */
[----:B------:R-:W-:-:S03]  /*0210*/  UIMAD.WIDE UR16, UR20, 0x1c, UR26 ;  /* 0x0000001c141078a5 */ /* 0x000fc6000f8e021a */
[----:B------:R-:W-:-:S09]  /*0220*/  IADD3.X R3, PT, PT, RZ, R3, RZ, P0, !PT ;  /* 0x00000003ff037210 */ /* 0x000fd200007fe4ff */
.L_x_2:
[----:B------:R-:W-:Y:S01]  /*0230*/  UIMAD.WIDE UR22, UR20, 0x4, UR26 ;  /* 0x00000004141678a5 */ /* 0x000fe2000f8e021a */
[----:B------:R-:W-:Y:S02]  /*0240*/  IMAD.MOV.U32 R23, RZ, RZ, 0x4 ;  /* 0x00000004ff177424 */ /* 0x000fe400078e00ff */
[----:B------:R-:W-:Y:S01]  /*0250*/  HFMA2 R11, -RZ, RZ, 0, 2.384185791015625e-07 ;  /* 0x00000004ff0b7431 */ /* 0x000fe200000001ff */
[----:B------:R-:W-:Y:S01]  /*0260*/  MOV R25, 0x4 ;  /* 0x0000000400197802 */ /* 0x000fe20000000f00 */
[----:B0-----:R-:W2:Y:S01]  /*0270*/  LDG.E R21, desc[UR18][R2.64+-0x10] ;  /* 0xfffff01202157981 */ /* 0x001ea2000c1e1900 */
[C---:B------:R-:W-:Y:S01]  /*0280*/  IMAD.WIDE R22, R14.reuse, R23, UR26 ;  /* 0x0000001a0e167e25 */ /* 0x040fe2000f8e0217 */
[----:B------:R-:W-:Y:S02]  /*0290*/  MOV R8, UR22 ;  /* 0x0000001600087c02 */ /* 0x000fe40008000f00 */
[----:B------:R-:W-:Y:S01]  /*02a0*/  MOV R9, UR23 ;  /* 0x0000001700097c02 */ /* 0x000fe20008000f00 */
[----:B------:R-:W3:Y:S02]  /*02b0*/  LDG.E R19, desc[UR18][R2.64+-0xc] ;  /* 0xfffff41202137981 */ /* 0x000ee4000c1e1900 */
[----:B------:R-:W-:-:S02]  /*02c0*/  IMAD.WIDE R8, R14, 0x4, R8 ;  /* 0x000000040e087825 */ /* 0x000fc400078e0208 */
[----:B------:R-:W2:Y:S01]  /*02d0*/  LDG.E R22, desc[UR18][R22.64] ;  /* 0x0000001216167981 */ /* 0x000ea2000c1e1900 */
[----:B------:R-:W-:Y:S01]  /*02e0*/  MOV R5, 0x4 ;  /* 0x0000000400057802 */ /* 0x000fe20000000f00 */
[C---:B------:R-:W-:Y:S02]  /*02f0*/  IMAD.WIDE R24, R14.reuse, R25, UR6 ;  /* 0x000000060e187e25 */ /* 0x040fe4000f8e0219 */
[----:B------:R0:W3:Y:S02]  /*0300*/  LDG.E R20, desc[UR18][R8.64] ;  /* 0x0000001208147981 */ /* 0x0000e4000c1e1900 */
[----:B------:R-:W-:Y:S02]  /*0310*/  IMAD.WIDE R10, R14, R11, UR8 ;  /* 0x000000080e0a7e25 */ /* 0x000fe4000f8e020b */
[----:B------:R-:W4:Y:S04]  /*0320*/  LDG.E R18, desc[UR18][R24.64] ;  /* 0x0000001218127981 */ /* 0x000f28000c1e1900 */
[----:B------:R-:W4:Y:S01]  /*0330*/  LDG.E R17, desc[UR18][R2.64+-0x8] ;  /* 0xfffff81202117981 */ /* 0x000f22000c1e1900 */
[----:B0-----:R-:W-:-:S02]  /*0340*/  HFMA2 R9, -RZ, RZ, 0, 2.384185791015625e-07 ;  /* 0x00000004ff097431 */ /* 0x001fc400000001ff */
[----:B------:R-:W-:Y:S01]  /*0350*/  IMAD.MOV.U32 R7, RZ, RZ, 0x4 ;  /* 0x00000004ff077424 */ /* 0x000fe200078e00ff */
[----:B------:R0:W5:Y:S01]  /*0360*/  LDG.E R16, desc[UR18][R10.64] ;  /* 0x000000120a107981 */ /* 0x000162000c1e1900 */
[----:B------:R-:W-:-:S03]  /*0370*/  IMAD.WIDE R4, R14, R5, UR10 ;  /* 0x0000000a0e047e25 */ /* 0x000fc6000f8e0205 */
[----:B------:R-:W5:Y:S01]  /*0380*/  LDG.E R15, desc[UR18][R2.64+-0x4] ;  /* 0xfffffc12020f7981 */ /* 0x000f62000c1e1900 */
[C---:B------:R-:W-:Y:S01]  /*0390*/  IMAD.WIDE R6, R14.reuse, R7, UR12 ;  /* 0x0000000c0e067e25 */ /* 0x040fe2000f8e0207 */
[----:B------:R-:W-:Y:S02]  /*03a0*/  MOV R27, 0x4 ;  /* 0x00000004001b7802 */ /* 0x000fe40000000f00 */
[----:B------:R1:W5:Y:S01]  /*03b0*/  LDG.E R4, desc[UR18][R4.64] ;  /* 0x0000001204047981 */ /* 0x000362000c1e1900 */
[----:B------:R-:W-:-:S03]  /*03c0*/  IMAD.WIDE R8, R14, R9, UR14 ;  /* 0x0000000e0e087e25 */ /* 0x000fc6000f8e0209 */
[----:B------:R-:W5:Y:S01]  /*03d0*/  LDG.E R23, desc[UR18][R2.64] ;  /* 0x0000001202177981 */ /* 0x000f62000c1e1900 */
[----:B0-----:R-:W-:-:S03]  /*03e0*/  IMAD.WIDE R10, R14, R27, UR16 ;  /* 0x000000100e0a7e25 */ /* 0x001fc6000f8e021b */
[----:B------:R-:W5:Y:S04]  /*03f0*/  LDG.E R7, desc[UR18][R6.64] ;  /* 0x0000001206077981 */ /* 0x000f68000c1e1900 */
[----:B------:R-:W5:Y:S04]  /*0400*/  LDG.E R24, desc[UR18][R2.64+0x4] ;  /* 0x0000041202187981 */ /* 0x000f68000c1e1900 */
[----:B------:R-:W5:Y:S04]  /*0410*/  LDG.E R8, desc[UR18][R8.64] ;  /* 0x0000001208087981 */ /* 0x000f68000c1e1900 */
[----:B------:R-:W5:Y:S04]  /*0420*/  LDG.E R25, desc[UR18][R2.64+0x8] ;  /* 0x0000081202197981 */ /* 0x000f68000c1e1900 */
[----:B------:R-:W5:Y:S04]  /*0430*/  LDG.E R10, desc[UR18][R10.64] ;  /* 0x000000120a0a7981 */ /* 0x000f68000c1e1900 */
[----:B------:R0:W5:Y:S01]  /*0440*/  LDG.E R27, desc[UR18][R2.64+0xc] ;  /* 0x00000c12021b7981 */ /* 0x000162000c1e1900 */
[----:B------:R-:W-:-:S04]  /*0450*/  UIADD3 UR5, UPT, UPT, UR5, 0x8, URZ ;  /* 0x0000000805057890 */ /* 0x000fc8000fffe0ff */
[----:B------:R-:W-:Y:S01]  /*0460*/  UISETP.NE.AND UP0, UPT, UR5, URZ, UPT ;  /* 0x000000ff0500728c */ /* 0x000fe2000bf05270 */
[----:B-1----:R-:W-:Y:S02]  /*0470*/  MOV R5, UR20 ;  /* 0x0000001400057c02 */ /* 0x002fe40008000f00 */
[----:B0-----:R-:W-:Y:S02]  /*0480*/  IADD3 R2, P0, PT, R2, 0x20, RZ ;  /* 0x0000002002027810 */ /* 0x001fe40007f1e0ff */
[----:B------:R-:W-:Y:S02]  /*0490*/  LEA R14, R5, R14, 0x3 ;  /* 0x0000000e050e7211 */ /* 0x000fe400078e18ff */
[----:B------:R-:W-:Y:S01]  /*04a0*/  IADD3.X R3, PT, PT, RZ, R3, RZ, P0, !PT ;  /* 0x00000003ff037210 */ /* 0x000fe200007fe4ff */
[----:B--2---:R-:W-:-:S04]  /*04b0*/  FFMA R22, R21, R22, R12 ;  /* 0x0000001615167223 */ /* 0x004fc8000000000c */
[----:B---3--:R-:W-:-:S04]  /*04c0*/  FFMA R20, R19, R20, R22 ;  /* 0x0000001413147223 */ /* 0x008fc80000000016 */
[----:B----4-:R-:W-:-:S04]  /*04d0*/  FFMA R18, R17, R18, R20 ;  /* 0x0000001211127223 */ /* 0x010fc80000000014 */
[----:B-----5:R-:W-:-:S04]  /*04e0*/  FFMA R16, R15, R16, R18 ;  /* 0x000000100f107223 */ /* 0x020fc80000000012 */
[----:B------:R-:W-:-:S04]  /*04f0*/  FFMA R23, R23, R4, R16 ;  /* 0x0000000417177223 */ /* 0x000fc80000000010 */
[----:B------:R-:W-:-:S04]  /*0500*/  FFMA R24, R24, R7, R23 ;  /* 0x0000000718187223 */ /* 0x000fc80000000017 */
[----:B------:R-:W-:-:S04]  /*0510*/  FFMA R8, R25, R8, R24 ;  /* 0x0000000819087223 */ /* 0x000fc80000000018 */
[----:B------:R-:W-:Y:S01]  /*0520*/  FFMA R12, R27, R10, R8 ;  /* 0x0000000a1b0c7223 */ /* 0x000fe20000000008 */
[----:B------:R-:W-:Y:S06]  /*0530*/  BRA.U UP0, `(.L_x_2) ;  /* 0xfffffffd003c7547 */ /* 0x000fec000b83ffff */
.L_x_1:
[----:B------:R-:W-:-:S04]  /*0540*/  ULOP3.LUT UR6, UR20, 0x7, URZ, 0xc0, !UPT ;  /* 0x0000000714067892 */ /* 0x000fc8000f8ec0ff */
[----:B------:R-:W-:-:S09]  /*0550*/  UISETP.NE.AND UP0, UPT, UR6, URZ, UPT ;  /* 0x000000ff0600728c */ /* 0x000fd2000bf05270 */
[----:B------:R-:W-:Y:S05]  /*0560*/  BRA.U !UP0, `(.L_x_3) ;  /* 0x0000000508387547 */ /* 0x000fea000b800000 */
[----:B------:R-:W-:Y:S02]  /*0570*/  UISETP.GE.U32.AND UP0, UPT, UR6, 0x4, UPT ;  /* 0x000000040600788c */ /* 0x000fe4000bf06070 */
[----:B------:R-:W-:-:S04]  /*0580*/  ULOP3.LUT UR5, UR20, 0x3, URZ, 0xc0, !UPT ;  /* 0x0000000314057892 */ /* 0x000fc8000f8ec0ff */
[----:B------:R-:W-:-:S03]  /*0590*/  UISETP.NE.AND UP1, UPT, UR5, URZ, UPT ;  /* 0x000000ff0500728c */ /* 0x000fc6000bf25270 */
[----:B------:R-:W-:Y:S08]  /*05a0*/  BRA.U !UP0, `(.L_x_4) ;  /* 0x00000001087c7547 */ /* 0x000ff0000b800000 */
[----:B------:R-:W1:Y:S01]  /*05b0*/  LDC.64 R6, c[0x0][0x388] ;  /* 0x0000e200ff067b82 */ /* 0x000e620000000a00 */
[----:B------:R-:W2:Y:S01]  /*05c0*/  LDCU.64 UR6, c[0x0][0x380] ;  /* 0x00007000ff0677ac */ /* 0x000ea20008000a00 */
[----:B------:R-:W-:Y:S01]  /*05d0*/  IMAD.U32 R9, RZ, RZ, UR4 ;  /* 0x00000004ff097e24 */ /* 0x000fe2000f8e00ff */
[C---:B------:R-:W-:Y:S02]  /*05e0*/  IADD3 R3, PT, PT, R13.reuse, UR4, RZ ;  /* 0x000000040d037c10 */ /* 0x040fe4000fffe0ff */
[----:B------:R-:W-:Y:S01]  /*05f0*/  IADD3 R10, P0, PT, R13, UR4, RZ ;  /* 0x000000040d0a7c10 */ /* 0x000fe2000ff1e0ff */
[----:B------:R-:W-:Y:S01]  /*0600*/  IMAD R9, R9, UR20, R0 ;  /* 0x0000001409097c24 */ /* 0x000fe2000f8e0200 */
[----:B------:R-:W-:Y:S01]  /*0610*/  MOV R11, UR20 ;  /* 0x00000014000b7c02 */ /* 0x000fe20008000f00 */
[----:B------:R-:W3:Y:S01]  /*0620*/  LDC.64 R4, c[0x0][0x380] ;  /* 0x0000e000ff047b82 */ /* 0x000ee20000000a00 */
[----:B------:R-:W-:Y:S01]  /*0630*/  MOV R15, UR20 ;  /* 0x00000014000f7c02 */ /* 0x000fe20008000f00 */
[----:B-1----:R-:W-:Y:S01]  /*0640*/  IMAD.WIDE R6, R9, 0x4, R6 ;  /* 0x0000000409067825 */ /* 0x002fe200078e0206 */
[----:B------:R-:W-:-:S05]  /*0650*/  MOV R9, UR20 ;  /* 0x0000001400097c02 */ /* 0x000fca0008000f00 */
[----:B------:R-:W-:Y:S02]  /*0660*/  IMAD.WIDE R8, R9, 0x4, R6 ;  /* 0x0000000409087825 */ /* 0x000fe400078e0206 */
[----:B0-----:R-:W4:Y:S02]  /*0670*/  LDG.E R6, desc[UR18][R6.64] ;  /* 0x0000001206067981 */ /* 0x001f24000c1e1900 */
[----:B---3--:R-:W-:Y:S01]  /*0680*/  IMAD.WIDE.U32 R4, R3, 0x4, R4 ;  /* 0x0000000403047825 */ /* 0x008fe200078e0004 */
[----:B------:R-:W-:Y:S01]  /*0690*/  IADD3.X R3, PT, PT, RZ, RZ, RZ, P0, !PT ;  /* 0x000000ffff037210 */ /* 0x000fe200007fe4ff */
[----:B------:R-:W3:Y:S01]  /*06a0*/  LDG.E R17, desc[UR18][R8.64] ;  /* 0x0000001208117981 */ /* 0x000ee2000c1e1900 */
[----:B--2---:R-:W-:-:S03]  /*06b0*/  LEA R2, P0, R10, UR6, 0x2 ;  /* 0x000000060a027c11 */ /* 0x004fc6000f8010ff */
[----:B------:R-:W4:Y:S01]  /*06c0*/  LDG.E R5, desc[UR18][R4.64] ;  /* 0x0000001204057981 */ /* 0x000f22000c1e1900 */
[----:B------:R-:W-:Y:S01]  /*06d0*/  LEA.HI.X R3, R10, UR7, R3, 0x2, P0 ;  /* 0x000000070a037c11 */ /* 0x000fe200080f1403 */
[----:B------:R-:W-:-:S04]  /*06e0*/  IMAD.WIDE R10, R11, 0x4, R8 ;  /* 0x000000040b0a7825 */ /* 0x000fc800078e0208 */
[----:B------:R-:W3:Y:S01]  /*06f0*/  LDG.E R16, desc[UR18][R2.64+0x4] ;  /* 0x0000041202107981 */ /* 0x000ee2000c1e1900 */
[----:B------:R-:W-:-:S03]  /*0700*/  IMAD.WIDE R14, R15, 0x4, R10 ;  /* 0x000000040f0e7825 */ /* 0x000fc600078e020a */
[----:B------:R-:W2:Y:S04]  /*0710*/  LDG.E R19, desc[UR18][R10.64] ;  /* 0x000000120a137981 */ /* 0x000ea8000c1e1900 */
[----:B------:R-:W2:Y:S04]  /*0720*/  LDG.E R18, desc[UR18][R2.64+0x8] ;  /* 0x0000081202127981 */ /* 0x000ea8000c1e1900 */
[----:B------:R-:W5:Y:S04]  /*0730*/  LDG.E R20, desc[UR18][R2.64+0xc] ;  /* 0x00000c1202147981 */ /* 0x000f68000c1e1900 */
[----:B------:R-:W5:Y:S01]  /*0740*/  LDG.E R14, desc[UR18][R14.64] ;  /* 0x000000120e0e7981 */ /* 0x000f62000c1e1900 */
[----:B------:R-:W-:Y:S01]  /*0750*/  UIADD3 UR4, UPT, UPT, UR4, 0x4, URZ ;  /* 0x0000000404047890 */ /* 0x000fe2000fffe0ff */
[----:B----4-:R-:W-:-:S04]  /*0760*/  FFMA R5, R5, R6, R12 ;  /* 0x0000000605057223 */ /* 0x010fc8000000000c */
[----:B---3--:R-:W-:-:S04]  /*0770*/  FFMA R5, R16, R17, R5 ;  /* 0x0000001110057223 */ /* 0x008fc80000000005 */
[----:B--2---:R-:W-:-:S04]  /*0780*/  FFMA R5, R18, R19, R5 ;  /* 0x0000001312057223 */ /* 0x004fc80000000005 */
[----:B-----5:R-:W-:-:S07]  /*0790*/  FFMA R12, R20, R14, R5 ;  /* 0x0000000e140c7223 */ /* 0x020fce0000000005 */
.L_x_4:
[----:B------:R-:W-:Y:S05]  /*07a0*/  BRA.U !UP1, `(.L_x_3) ;  /* 0x0000000109a87547 */ /* 0x000fea000b800000 */
[----:B------:R-:W-:Y:S01]  /*07b0*/  UISETP.NE.AND UP0, UPT, UR5, 0x1, UPT ;  /* 0x000000010500788c */ /* 0x000fe2000bf05270 */
[----:B------:R-:W-:Y:S01]  /*07c0*/  MOV R7, UR4 ;  /* 0x0000000400077c02 */ /* 0x000fe20008000f00 */
[----:B------:R-:W-:Y:S02]  /*07d0*/  ULOP3.LUT UR5, UR20, 0x1, URZ, 0xc0, !UPT ;  /* 0x0000000114057892 */ /* 0x000fe4000f8ec0ff */
[----:B------:R-:W-:Y:S02]  /*07e0*/  MOV R15, UR20 ;  /* 0x00000014000f7c02 */ /* 0x000fe40008000f00 */
[----:B------:R-:W-:Y:S01]  /*07f0*/  UISETP.NE.U32.AND UP1, UPT, UR5, 0x1, UPT ;  /* 0x000000010500788c */ /* 0x000fe2000bf25070 */
[----:B------:R-:W-:-:S04]  /*0800*/  PLOP3.LUT P1, PT, PT, PT, UP0, 0x80, 0x8 ;  /* 0x000000000008781c */ /* 0x000fc80003f2f008 */
[----:B------:R-:W1:Y:S01]  /*0810*/  @UP0 LDCU.128 UR8, c[0x0][0x380] ;  /* 0x00007000ff0807ac */ /* 0x000e620008000c00 */
[----:B------:R-:W-:Y:S01]  /*0820*/  PLOP3.LUT P0, PT, PT, PT, UP1, 0x80, 0x8 ;  /* 0x000000000008781c */ /* 0x000fe20003f0f018 */
[----:B------:R-:W2:Y:S04]  /*0830*/  @UP0 LDCU.64 UR6, c[0x0][0x380] ;  /* 0x00007000ff0607ac */ /* 0x000ea80008000a00 */
[----:B------:R-:W3:Y:S03]  /*0840*/  @!UP1 LDCU.128 UR12, c[0x0][0x380] ;  /* 0x00007000ff0c97ac */ /* 0x000ee60008000c00 */
[C---:B------:R-:W-:Y:S02]  /*0850*/  @P1 IADD3 R3, PT, PT, R13.reuse, UR4, RZ ;  /* 0x000000040d031c10 */ /* 0x040fe4000fffe0ff */
[----:B------:R-:W-:Y:S01]  /*0860*/  @P1 IADD3 R6, P2, PT, R13, UR4, RZ ;  /* 0x000000040d061c10 */ /* 0x000fe2000ff5e0ff */
[----:B------:R-:W-:Y:S01]  /*0870*/  @UP0 UIADD3 UR4, UPT, UPT, UR4, 0x2, URZ ;  /* 0x0000000204040890 */ /* 0x000fe2000fffe0ff */
[----:B-1----:R-:W-:Y:S01]  /*0880*/  MOV R11, UR9 ;  /* 0x00000009000b7c02 */ /* 0x002fe20008000f00 */
[----:B------:R-:W-:Y:S01]  /*0890*/  IMAD.U32 R10, RZ, RZ, UR8 ;  /* 0x00000008ff0a7e24 */ /* 0x000fe2000f8e00ff */
[----:B------:R-:W-:-:S02]  /*08a0*/  MOV R4, UR10 ;  /* 0x0000000a00047c02 */ /* 0x000fc40008000f00 */
[----:B------:R-:W-:Y:S01]  /*08b0*/  MOV R5, UR11 ;  /* 0x0000000b00057c02 */ /* 0x000fe20008000f00 */
[----:B------:R-:W-:-:S04]  /*08c0*/  @P1 IMAD.WIDE.U32 R10, R3, 0x4, R10 ;  /* 0x00000004030a1825 */ /* 0x000fc800078e000a */
[----:B------:R-:W-:Y:S01]  /*08d0*/  @P1 IMAD R3, R7, UR20, R0 ;  /* 0x0000001407031c24 */ /* 0x000fe2000f8e0200 */
[----:B------:R-:W-:Y:S01]  /*08e0*/  @P1 IADD3.X R7, PT, PT, RZ, RZ, RZ, P2, !PT ;  /* 0x000000ffff071210 */ /* 0x000fe200017fe4ff */
[----:B------:R-:W-:Y:S01]  /*08f0*/  IMAD.U32 R19, RZ, RZ, UR4 ;  /* 0x00000004ff137e24 */ /* 0x000fe2000f8e00ff */
[C---:B--2---:R-:W-:Y:S01]  /*0900*/  @P1 LEA R2, P2, R6.reuse, UR6, 0x2 ;  /* 0x0000000606021c11 */ /* 0x044fe2000f8410ff */
[----:B------:R-:W-:Y:S01]  /*0910*/  @P1 IMAD.WIDE R4, R3, 0x4, R4 ;  /* 0x0000000403041825 */ /* 0x000fe200078e0204 */
[----:B------:R-:W-:Y:S01]  /*0920*/  @!P0 IADD3 R17, PT, PT, R13, UR4, RZ ;  /* 0x000000040d118c10 */ /* 0x000fe2000fffe0ff */
[----:B0-----:R-:W2:Y:S01]  /*0930*/  @P1 LDG.E R11, desc[UR18][R10.64] ;  /* 0x000000120a0b1981 */ /* 0x001ea2000c1e1900 */
[----:B------:R-:W-:Y:S01]  /*0940*/  @P1 LEA.HI.X R3, R6, UR7, R7, 0x2, P2 ;  /* 0x0000000706031c11 */ /* 0x000fe200090f1407 */
[----:B------:R-:W-:Y:S01]  /*0950*/  @!P0 IMAD R19, R19, UR20, R0 ;  /* 0x0000001413138c24 */ /* 0x000fe2000f8e0200 */
[----:B---3--:R-:W-:Y:S01]  /*0960*/  MOV R6, UR12 ;  /* 0x0000000c00067c02 */ /* 0x008fe20008000f00 */
[----:B------:R-:W-:Y:S01]  /*0970*/  @P1 IMAD.WIDE R14, R15, 0x4, R4 ;  /* 0x000000040f0e1825 */ /* 0x000fe200078e0204 */
[----:B------:R-:W-:Y:S01]  /*0980*/  MOV R7, UR13 ;  /* 0x0000000d00077c02 */ /* 0x000fe20008000f00 */
[----:B------:R-:W2:Y:S01]  /*0990*/  @P1 LDG.E R4, desc[UR18][R4.64] ;  /* 0x0000001204041981 */ /* 0x000ea2000c1e1900 */
[----:B------:R-:W-:-:S02]  /*09a0*/  MOV R8, UR14 ;  /* 0x0000000e00087c02 */ /* 0x000fc40008000f00 */
[----:B------:R-:W-:Y:S01]  /*09b0*/  MOV R9, UR15 ;  /* 0x0000000f00097c02 */ /* 0x000fe20008000f00 */
[----:B------:R-:W-:Y:S01]  /*09c0*/  @!P0 IMAD.WIDE.U32 R6, R17, 0x4, R6 ;  /* 0x0000000411068825 */ /* 0x000fe200078e0006 */
[----:B------:R-:W3:Y:S03]  /*09d0*/  @P1 LDG.E R14, desc[UR18][R14.64] ;  /* 0x000000120e0e1981 */ /* 0x000ee6000c1e1900 */
[----:B------:R-:W-:Y:S01]  /*09e0*/  @!P0 IMAD.WIDE R8, R19, 0x4, R8 ;  /* 0x0000000413088825 */ /* 0x000fe200078e0208 */
[----:B------:R-:W3:Y:S04]  /*09f0*/  @P1 LDG.E R2, desc[UR18][R2.64+0x4] ;  /* 0x0000041202021981 */ /* 0x000ee8000c1e1900 */
[----:B------:R-:W4:Y:S04]  /*0a00*/  @!P0 LDG.E R7, desc[UR18][R6.64] ;  /* 0x0000001206078981 */ /* 0x000f28000c1e1900 */
[----:B------:R-:W4:Y:S01]  /*0a10*/  @!P0 LDG.E R8, desc[UR18][R8.64] ;  /* 0x0000001208088981 */ /* 0x000f22000c1e1900 */
[----:B--2---:R-:W-:-:S04]  /*0a20*/  @P1 FFMA R11, R11, R4, R12 ;  /* 0x000000040b0b1223 */ /* 0x004fc8000000000c */
[----:B---3--:R-:W-:-:S04]  /*0a30*/  @P1 FFMA R12, R2, R14, R11 ;  /* 0x0000000e020c1223 */ /* 0x008fc8000000000b */
[----:B----4-:R-:W-:-:S07]  /*0a40*/  @!P0 FFMA R12, R7, R8, R12 ;  /* 0x00000008070c8223 */ /* 0x010fce000000000c */
.L_x_3:
[----:B------:R-:W1:Y:S01]  /*0a50*/  LDC.64 R2, c[0x0][0x390] ;  /* 0x0000e400ff027b82 */ /* 0x000e620000000a00 */
[----:B------:R-:W-:-:S05]  /*0a60*/  IADD3 R13, PT, PT, R0, R13, RZ ;  /* 0x0000000d000d7210 */ /* 0x000fca0007ffe0ff */
[----:B-1----:R-:W-:-:S05]  /*0a70*/  IMAD.WIDE R2, R13, 0x4, R2 ;  /* 0x000000040d027825 */ /* 0x002fca00078e0202 */
[----:B0-----:R-:W-:Y:S01]  /*0a80*/  STG.E desc[UR18][R2.64], R12 ;  /* 0x0000000c02007986 */ /* 0x001fe2000c101912 */
[----:B------:R-:W-:Y:S05]  /*0a90*/  EXIT ;  /* 0x000000000000794d */ /* 0x000fea0003800000 */
.L_x_5:
        /* <DEDUP_REMOVED lines=14> */
.L_x_7:


//--------------------- .nv.shared.reserved.0     --------------------------
	.section	.nv.shared.reserved.0,"aw",@nobits
	.weak		__nv_reservedSMEM_offset_0_alias
	.size		__nv_reservedSMEM_offset_0_alias, 0, 64
	.other		__nv_reservedSMEM_offset_0_alias,@"STO_CUDA_RESERVED_SHARED STV_DEFAULT"
__nv_reservedSMEM_offset_0_alias:
	.zero		0
	.zero		64


//--------------------- .nv.constant0._Z15TransposeKernelPfS_i --------------------------
	.section	.nv.constant0._Z15TransposeKernelPfS_i,"a",@progbits
	.sectionflags	@""
	.align	4
.nv.constant0._Z15TransposeKernelPfS_i:
	.zero		916


//--------------------- .nv.constant0._Z16MatrixMultKernelPfS_S_i --------------------------
	.section	.nv.constant0._Z16MatrixMultKernelPfS_S_i,"a",@progbits
	.sectionflags	@""
	.align	4
.nv.constant0._Z16MatrixMultKernelPfS_S_i:
	.zero		924


//--------------------- SYMBOLS --------------------------

	.type		.nv.reservedSmem.offset0,@object
	.size		.nv.reservedSmem.offset0,0x4
